//
// Generated by NVIDIA NVVM Compiler
//
// Compiler Build ID: CL-36424714
// Cuda compilation tools, release 13.0, V13.0.88
// Based on NVVM 20.0.0
//

.version 9.0
.target sm_100
.address_size 64

	// .globl	_Z15gol_step_kernelILi32ELi16EEvPKhPhi
// _ZZ15gol_step_kernelILi32ELi16EEvPKhPhiE4tile has been demoted

.visible .entry _Z15gol_step_kernelILi32ELi16EEvPKhPhi(
	.param .u64 .ptr .align 1 _Z15gol_step_kernelILi32ELi16EEvPKhPhi_param_0,
	.param .u64 .ptr .align 1 _Z15gol_step_kernelILi32ELi16EEvPKhPhi_param_1,
	.param .u32 _Z15gol_step_kernelILi32ELi16EEvPKhPhi_param_2
)
.maxntid 512
.minnctapersm 2
{
	.reg .pred 	%p<63>;
	.reg .b32 	%r<162>;
	.reg .b64 	%rd<61>;
	// demoted variable
	.shared .align 4 .b8 _ZZ15gol_step_kernelILi32ELi16EEvPKhPhiE4tile[2448];
	ld.param.u64 	%rd5, [_Z15gol_step_kernelILi32ELi16EEvPKhPhi_param_0];
	ld.param.u64 	%rd6, [_Z15gol_step_kernelILi32ELi16EEvPKhPhi_param_1];
	ld.param.u32 	%r31, [_Z15gol_step_kernelILi32ELi16EEvPKhPhi_param_2];
	mov.u32 	%r1, %tid.x;
	mov.u32 	%r2, %tid.y;
	mov.u32 	%r32, %ctaid.x;
	shl.b32 	%r34, %r32, 5;
	add.s32 	%r3, %r34, %r1;
	mov.u32 	%r4, %ctaid.y;
	shl.b32 	%r35, %r4, 4;
	add.s32 	%r5, %r35, %r2;
	setp.eq.s32 	%p2, %r32, 0;
	mov.u32 	%r36, %nctaid.x;
	add.s32 	%r38, %r36, -1;
	setp.ge.u32 	%p3, %r32, %r38;
	setp.eq.s32 	%p4, %r4, 0;
	or.pred  	%p5, %p2, %p4;
	or.pred  	%p6, %p5, %p3;
	@%p6 bra 	$L__BB0_3;
	mov.u32 	%r39, %nctaid.y;
	add.s32 	%r40, %r39, -1;
	setp.ge.u32 	%p7, %r4, %r40;
	@%p7 bra 	$L__BB0_3;
	mad.lo.s32 	%r47, %r31, %r5, %r3;
	cvt.s64.s32 	%rd10, %r47;
	add.s64 	%rd9, %rd5, %rd10;
	// begin inline asm
	ld.global.nc.u8 %r153, [%rd9];
	// end inline asm
	mov.pred 	%p62, -1;
	bra.uni 	$L__BB0_5;
$L__BB0_3:
	max.s32 	%r43, %r3, %r5;
	setp.ge.s32 	%p9, %r43, %r31;
	mov.b32 	%r153, 0;
	mov.pred 	%p62, 0;
	@%p9 bra 	$L__BB0_5;
	mad.lo.s32 	%r45, %r31, %r5, %r3;
	cvt.s64.s32 	%rd8, %r45;
	add.s64 	%rd7, %rd5, %rd8;
	// begin inline asm
	ld.global.nc.u8 %r153, [%rd7];
	// end inline asm
$L__BB0_5:
	and.b32  	%r48, %r153, 255;
	mov.u32 	%r49, _ZZ15gol_step_kernelILi32ELi16EEvPKhPhiE4tile;
	mad.lo.s32 	%r9, %r2, 136, %r49;
	add.s32 	%r10, %r9, 136;
	shl.b32 	%r50, %r1, 2;
	add.s32 	%r11, %r10, %r50;
	st.shared.u32 	[%r11+4], %r48;
	not.pred 	%p12, %p62;
	@%p12 bra 	$L__BB0_22;
	setp.eq.s32 	%p45, %r1, 31;
	@%p45 bra 	$L__BB0_9;
	setp.ne.s32 	%p46, %r1, 0;
	@%p46 bra 	$L__BB0_10;
	mul.lo.s32 	%r101, %r31, %r5;
	cvt.s64.s32 	%rd38, %r101;
	cvt.s64.s32 	%rd39, %r3;
	add.s64 	%rd40, %rd39, %rd38;
	add.s64 	%rd41, %rd5, %rd40;
	add.s64 	%rd37, %rd41, -1;
	// begin inline asm
	ld.global.nc.u8 %r100, [%rd37];
	// end inline asm
	and.b32  	%r102, %r100, 255;
	st.shared.u32 	[%r10], %r102;
	bra.uni 	$L__BB0_10;
$L__BB0_9:
	mul.lo.s32 	%r98, %r31, %r5;
	cvt.s64.s32 	%rd33, %r98;
	cvt.s64.s32 	%rd34, %r3;
	add.s64 	%rd35, %rd34, %rd33;
	add.s64 	%rd36, %rd5, %rd35;
	add.s64 	%rd32, %rd36, 1;
	// begin inline asm
	ld.global.nc.u8 %r97, [%rd32];
	// end inline asm
	and.b32  	%r99, %r97, 255;
	st.shared.u32 	[%r9+268], %r99;
$L__BB0_10:
	setp.eq.s32 	%p47, %r2, 15;
	@%p47 bra 	$L__BB0_13;
	setp.ne.s32 	%p48, %r2, 0;
	@%p48 bra 	$L__BB0_14;
	add.s32 	%r111, %r5, -1;
	mad.lo.s32 	%r112, %r31, %r111, %r3;
	cvt.s64.s32 	%rd45, %r112;
	add.s64 	%rd44, %rd5, %rd45;
	// begin inline asm
	ld.global.nc.u8 %r110, [%rd44];
	// end inline asm
	and.b32  	%r113, %r110, 255;
	add.s32 	%r116, %r49, %r50;
	st.shared.u32 	[%r116+4], %r113;
	bra.uni 	$L__BB0_14;
$L__BB0_13:
	mad.lo.s32 	%r104, %r31, %r5, %r31;
	add.s32 	%r105, %r104, %r3;
	cvt.s64.s32 	%rd43, %r105;
	add.s64 	%rd42, %rd5, %rd43;
	// begin inline asm
	ld.global.nc.u8 %r103, [%rd42];
	// end inline asm
	and.b32  	%r106, %r103, 255;
	add.s32 	%r109, %r49, %r50;
	st.shared.u32 	[%r109+2316], %r106;
$L__BB0_14:
	or.b32  	%r117, %r1, %r2;
	setp.ne.s32 	%p49, %r117, 0;
	add.s32 	%r118, %r5, -1;
	mul.lo.s32 	%r119, %r31, %r118;
	cvt.s64.s32 	%rd46, %r119;
	cvt.s64.s32 	%rd1, %r3;
	add.s64 	%rd47, %rd1, %rd46;
	add.s64 	%rd2, %rd5, %rd47;
	@%p49 bra 	$L__BB0_16;
	add.s64 	%rd48, %rd2, -1;
	// begin inline asm
	ld.global.nc.u8 %r120, [%rd48];
	// end inline asm
	and.b32  	%r121, %r120, 255;
	st.shared.u32 	[_ZZ15gol_step_kernelILi32ELi16EEvPKhPhiE4tile], %r121;
$L__BB0_16:
	setp.ne.s32 	%p50, %r1, 31;
	setp.ne.s32 	%p51, %r2, 0;
	or.pred  	%p52, %p50, %p51;
	@%p52 bra 	$L__BB0_18;
	add.s64 	%rd49, %rd2, 1;
	// begin inline asm
	ld.global.nc.u8 %r122, [%rd49];
	// end inline asm
	and.b32  	%r123, %r122, 255;
	st.shared.u32 	[_ZZ15gol_step_kernelILi32ELi16EEvPKhPhiE4tile+132], %r123;
$L__BB0_18:
	setp.ne.s32 	%p53, %r1, 0;
	setp.ne.s32 	%p54, %r2, 15;
	or.pred  	%p55, %p53, %p54;
	@%p55 bra 	$L__BB0_20;
	mad.lo.s32 	%r128, %r31, %r5, %r31;
	cvt.s64.s32 	%rd55, %r128;
	add.s64 	%rd56, %rd1, %rd55;
	add.s64 	%rd57, %rd5, %rd56;
	add.s64 	%rd54, %rd57, -1;
	// begin inline asm
	ld.global.nc.u8 %r127, [%rd54];
	// end inline asm
	and.b32  	%r129, %r127, 255;
	st.shared.u32 	[_ZZ15gol_step_kernelILi32ELi16EEvPKhPhiE4tile+2312], %r129;
	bra.uni 	$L__BB0_54;
$L__BB0_20:
	setp.ne.s32 	%p56, %r2, 15;
	setp.ne.s32 	%p57, %r1, 31;
	or.pred  	%p58, %p57, %p56;
	@%p58 bra 	$L__BB0_54;
	mad.lo.s32 	%r125, %r31, %r5, %r31;
	cvt.s64.s32 	%rd51, %r125;
	add.s64 	%rd52, %rd1, %rd51;
	add.s64 	%rd53, %rd5, %rd52;
	add.s64 	%rd50, %rd53, 1;
	// begin inline asm
	ld.global.nc.u8 %r124, [%rd50];
	// end inline asm
	and.b32  	%r126, %r124, 255;
	st.shared.u32 	[_ZZ15gol_step_kernelILi32ELi16EEvPKhPhiE4tile+2444], %r126;
	bra.uni 	$L__BB0_54;
$L__BB0_22:
	setp.eq.s32 	%p13, %r1, 31;
	@%p13 bra 	$L__BB0_27;
	setp.ne.s32 	%p14, %r1, 0;
	@%p14 bra 	$L__BB0_30;
	setp.lt.s32 	%p16, %r3, 1;
	setp.ge.s32 	%p17, %r5, %r31;
	mov.b32 	%r154, 0;
	or.pred  	%p18, %p16, %p17;
	@%p18 bra 	$L__BB0_26;
	mad.lo.s32 	%r60, %r31, %r5, %r3;
	add.s32 	%r61, %r60, -1;
	cvt.u64.u32 	%rd17, %r61;
	add.s64 	%rd16, %rd5, %rd17;
	// begin inline asm
	ld.global.nc.u8 %r59, [%rd16];
	// end inline asm
	and.b32  	%r154, %r59, 255;
$L__BB0_26:
	st.shared.u32 	[%r10], %r154;
	bra.uni 	$L__BB0_30;
$L__BB0_27:
	add.s32 	%r52, %r3, 1;
	max.s32 	%r54, %r52, %r5;
	setp.ge.s32 	%p15, %r54, %r31;
	mov.b32 	%r155, 0;
	@%p15 bra 	$L__BB0_29;
	mul.lo.s32 	%r56, %r31, %r5;
	cvt.s64.s32 	%rd12, %r56;
	cvt.s64.s32 	%rd13, %r3;
	add.s64 	%rd14, %rd12, %rd13;
	add.s64 	%rd15, %rd5, %rd14;
	add.s64 	%rd11, %rd15, 1;
	// begin inline asm
	ld.global.nc.u8 %r55, [%rd11];
	// end inline asm
	and.b32  	%r155, %r55, 255;
$L__BB0_29:
	st.shared.u32 	[%r9+268], %r155;
$L__BB0_30:
	setp.eq.s32 	%p19, %r2, 15;
	@%p19 bra 	$L__BB0_35;
	setp.ne.s32 	%p20, %r2, 0;
	@%p20 bra 	$L__BB0_38;
	setp.eq.s32 	%p22, %r5, 0;
	setp.ge.s32 	%p23, %r3, %r31;
	mov.b32 	%r156, 0;
	or.pred  	%p24, %p22, %p23;
	@%p24 bra 	$L__BB0_34;
	add.s32 	%r71, %r5, -1;
	mad.lo.s32 	%r72, %r31, %r71, %r3;
	cvt.s64.s32 	%rd21, %r72;
	add.s64 	%rd20, %rd5, %rd21;
	// begin inline asm
	ld.global.nc.u8 %r70, [%rd20];
	// end inline asm
	and.b32  	%r156, %r70, 255;
$L__BB0_34:
	add.s32 	%r75, %r49, %r50;
	st.shared.u32 	[%r75+4], %r156;
	bra.uni 	$L__BB0_38;
$L__BB0_35:
	add.s32 	%r18, %r5, 1;
	mov.b32 	%r157, 0;
	max.s32 	%r63, %r18, %r3;
	setp.ge.s32 	%p21, %r63, %r31;
	@%p21 bra 	$L__BB0_37;
	mad.lo.s32 	%r65, %r31, %r18, %r3;
	cvt.s64.s32 	%rd19, %r65;
	add.s64 	%rd18, %rd5, %rd19;
	// begin inline asm
	ld.global.nc.u8 %r64, [%rd18];
	// end inline asm
	and.b32  	%r157, %r64, 255;
$L__BB0_37:
	add.s32 	%r68, %r49, %r50;
	st.shared.u32 	[%r68+2316], %r157;
$L__BB0_38:
	or.b32  	%r76, %r1, %r2;
	setp.ne.s32 	%p25, %r76, 0;
	add.s32 	%r77, %r5, -1;
	mul.lo.s32 	%r78, %r31, %r77;
	cvt.s64.s32 	%rd22, %r78;
	cvt.s64.s32 	%rd3, %r3;
	add.s64 	%rd23, %rd3, %rd22;
	add.s64 	%rd4, %rd5, %rd23;
	@%p25 bra 	$L__BB0_42;
	setp.lt.s32 	%p26, %r3, 1;
	setp.eq.s32 	%p27, %r5, 0;
	mov.b32 	%r158, 0;
	or.pred  	%p28, %p26, %p27;
	@%p28 bra 	$L__BB0_41;
	add.s64 	%rd24, %rd4, -1;
	// begin inline asm
	ld.global.nc.u8 %r81, [%rd24];
	// end inline asm
	and.b32  	%r158, %r81, 255;
$L__BB0_41:
	st.shared.u32 	[_ZZ15gol_step_kernelILi32ELi16EEvPKhPhiE4tile], %r158;
$L__BB0_42:
	setp.ne.s32 	%p29, %r1, 31;
	setp.ne.s32 	%p30, %r2, 0;
	or.pred  	%p31, %p29, %p30;
	@%p31 bra 	$L__BB0_46;
	add.s32 	%r83, %r3, 1;
	setp.ge.s32 	%p32, %r83, %r31;
	setp.eq.s32 	%p33, %r5, 0;
	mov.b32 	%r159, 0;
	or.pred  	%p34, %p32, %p33;
	@%p34 bra 	$L__BB0_45;
	add.s64 	%rd25, %rd4, 1;
	// begin inline asm
	ld.global.nc.u8 %r85, [%rd25];
	// end inline asm
	and.b32  	%r159, %r85, 255;
$L__BB0_45:
	st.shared.u32 	[_ZZ15gol_step_kernelILi32ELi16EEvPKhPhiE4tile+132], %r159;
$L__BB0_46:
	setp.ne.s32 	%p35, %r1, 0;
	setp.ne.s32 	%p36, %r2, 15;
	or.pred  	%p37, %p35, %p36;
	@%p37 bra 	$L__BB0_50;
	setp.lt.s32 	%p42, %r3, 1;
	add.s32 	%r25, %r5, 1;
	setp.ge.s32 	%p43, %r25, %r31;
	mov.b32 	%r160, 0;
	or.pred  	%p44, %p42, %p43;
	@%p44 bra 	$L__BB0_49;
	mad.lo.s32 	%r95, %r31, %r25, %r3;
	add.s32 	%r96, %r95, -1;
	cvt.u64.u32 	%rd31, %r96;
	add.s64 	%rd30, %rd5, %rd31;
	// begin inline asm
	ld.global.nc.u8 %r94, [%rd30];
	// end inline asm
	and.b32  	%r160, %r94, 255;
$L__BB0_49:
	st.shared.u32 	[_ZZ15gol_step_kernelILi32ELi16EEvPKhPhiE4tile+2312], %r160;
	bra.uni 	$L__BB0_54;
$L__BB0_50:
	setp.ne.s32 	%p38, %r2, 15;
	setp.ne.s32 	%p39, %r1, 31;
	or.pred  	%p40, %p39, %p38;
	@%p40 bra 	$L__BB0_54;
	add.s32 	%r87, %r3, 1;
	add.s32 	%r28, %r5, 1;
	max.s32 	%r89, %r87, %r28;
	setp.ge.s32 	%p41, %r89, %r31;
	mov.b32 	%r161, 0;
	@%p41 bra 	$L__BB0_53;
	mul.lo.s32 	%r91, %r31, %r28;
	cvt.s64.s32 	%rd27, %r91;
	add.s64 	%rd28, %rd27, %rd3;
	add.s64 	%rd29, %rd5, %rd28;
	add.s64 	%rd26, %rd29, 1;
	// begin inline asm
	ld.global.nc.u8 %r90, [%rd26];
	// end inline asm
	and.b32  	%r161, %r90, 255;
$L__BB0_53:
	st.shared.u32 	[_ZZ15gol_step_kernelILi32ELi16EEvPKhPhiE4tile+2444], %r161;
$L__BB0_54:
	bar.sync 	0;
	max.s32 	%r131, %r3, %r5;
	setp.ge.s32 	%p59, %r131, %r31;
	@%p59 bra 	$L__BB0_56;
	ld.shared.u32 	%r132, [%r11+-136];
	ld.shared.u32 	%r133, [%r11+-132];
	add.s32 	%r134, %r133, %r132;
	ld.shared.u32 	%r135, [%r11+-128];
	add.s32 	%r136, %r134, %r135;
	ld.shared.u32 	%r137, [%r11];
	add.s32 	%r138, %r136, %r137;
	ld.shared.u32 	%r139, [%r11+8];
	add.s32 	%r140, %r138, %r139;
	ld.shared.u32 	%r141, [%r11+136];
	add.s32 	%r142, %r140, %r141;
	ld.shared.u32 	%r143, [%r11+140];
	add.s32 	%r144, %r142, %r143;
	ld.shared.u32 	%r145, [%r11+144];
	add.s32 	%r146, %r144, %r145;
	ld.shared.u32 	%r147, [%r11+4];
	setp.eq.s32 	%p60, %r146, 3;
	selp.u32 	%r148, 1, 0, %p60;
	setp.eq.s32 	%p61, %r146, 2;
	and.b32  	%r149, %r147, 1;
	selp.b32 	%r150, %r149, 0, %p61;
	or.b32  	%r151, %r150, %r148;
	mad.lo.s32 	%r152, %r31, %r5, %r3;
	cvt.s64.s32 	%rd58, %r152;
	cvta.to.global.u64 	%rd59, %rd6;
	add.s64 	%rd60, %rd59, %rd58;
	st.global.u8 	[%rd60], %r151;
$L__BB0_56:
	ret;

}


// ===== COMPILED SASS (sm_100) =====

	.target	sm_100

	.elftype	@"ET_EXEC"


//--------------------- .note.nv.tkinfo           --------------------------
	.section	.note.nv.tkinfo,"",@"SHT_NOTE"
	.sectionflags	@"SHF_NOTE_NV_TKINFO"
	.tkinfo
        /*0018*/ 	.word	0x00000002
        /*0030*/ 	.string	""
        /*0030*/ 	.string	"ptxas"
        /*0030*/ 	.string	"Cuda compilation tools, release 13.0, V13.0.88"
        /*0030*/ 	.string	"Build cuda_13.0.r13.0/compiler.36424714_0"
        /*0030*/ 	.string	"-arch sm_100 -m 64 "



//--------------------- .note.nv.cuinfo           --------------------------
	.section	.note.nv.cuinfo,"",@"SHT_NOTE"
	.sectionflags	@"SHF_NOTE_NV_CUINFO"
        /*0018*/ 	.short	0x0002
        /*001a*/ 	.short	0x0064
        /*001c*/ 	.short	0x0082
	.zero		2


//--------------------- .nv.info                  --------------------------
	.section	.nv.info,"",@"SHT_CUDA_INFO"
	.align	4


	//----- nvinfo : EIATTR_REGCOUNT
	.align		4
        /*0000*/ 	.byte	0x04, 0x2f
        /*0002*/ 	.short	(.L_1 - .L_0)
	.align		4
.L_0:
        /*0004*/ 	.word	index@(_Z15gol_step_kernelILi32ELi16EEvPKhPhi)
        /*0008*/ 	.word	0x00000013


	//----- nvinfo : EIATTR_FRAME_SIZE
	.align		4
.L_1:
        /*000c*/ 	.byte	0x04, 0x11
        /*000e*/ 	.short	(.L_3 - .L_2)
	.align		4
.L_2:
        /*0010*/ 	.word	index@(_Z15gol_step_kernelILi32ELi16EEvPKhPhi)
        /*0014*/ 	.word	0x00000000


	//----- nvinfo : EIATTR_MIN_STACK_SIZE
	.align		4
.L_3:
        /*0018*/ 	.byte	0x04, 0x12
        /*001a*/ 	.short	(.L_5 - .L_4)
	.align		4
.L_4:
        /*001c*/ 	.word	index@(_Z15gol_step_kernelILi32ELi16EEvPKhPhi)
        /*0020*/ 	.word	0x00000000
.L_5:


//--------------------- .nv.compat                --------------------------
	.section	.nv.compat,"",@"SHT_CUDA_COMPAT_INFO"
	.align	4
        /*0000*/ 	.byte	0x02, 0x09, 0x00, 0x00, 0x02, 0x02, 0x01, 0x00, 0x02, 0x05, 0x05, 0x00, 0x03, 0x07, 0x01, 0x01
        /*0010*/ 	.byte	0x02, 0x03, 0x00, 0x00, 0x02, 0x06, 0x01, 0x00, 0x04, 0x0b, 0x08, 0x00, 0x09, 0x00, 0x00, 0x00
        /*0020*/ 	.byte	0x00, 0x00, 0x00, 0x00


//--------------------- .nv.info._Z15gol_step_kernelILi32ELi16EEvPKhPhi --------------------------
	.section	.nv.info._Z15gol_step_kernelILi32ELi16EEvPKhPhi,"",@"SHT_CUDA_INFO"
	.sectionflags	@""
	.align	4


	//----- nvinfo : EIATTR_CUDA_API_VERSION
	.align		4
        /*0000*/ 	.byte	0x04, 0x37
        /*0002*/ 	.short	(.L_7 - .L_6)
.L_6:
        /*0004*/ 	.word	0x00000082


	//----- nvinfo : EIATTR_KPARAM_INFO
	.align		4
.L_7:
        /*0008*/ 	.byte	0x04, 0x17
        /*000a*/ 	.short	(.L_9 - .L_8)
.L_8:
        /*000c*/ 	.word	0x00000000
        /*0010*/ 	.short	0x0002
        /*0012*/ 	.short	0x0010
        /*0014*/ 	.byte	0x00, 0xf0, 0x11, 0x00


	//----- nvinfo : EIATTR_KPARAM_INFO
	.align		4
.L_9:
        /*0018*/ 	.byte	0x04, 0x17
        /*001a*/ 	.short	(.L_11 - .L_10)
.L_10:
        /*001c*/ 	.word	0x00000000
        /*0020*/ 	.short	0x0001
        /*0022*/ 	.short	0x0008
        /*0024*/ 	.byte	0x00, 0xf5, 0x21, 0x00


	//----- nvinfo : EIATTR_KPARAM_INFO
	.align		4
.L_11:
        /*0028*/ 	.byte	0x04, 0x17
        /*002a*/ 	.short	(.L_13 - .L_12)
.L_12:
        /*002c*/ 	.word	0x00000000
        /*0030*/ 	.short	0x0000
        /*0032*/ 	.short	0x0000
        /*0034*/ 	.byte	0x00, 0xf5, 0x21, 0x00


	//----- nvinfo : EIATTR_SPARSE_MMA_MASK
	.align		4
.L_13:
        /*0038*/ 	.byte	0x03, 0x50
        /*003a*/ 	.short	0x0000


	//----- nvinfo : EIATTR_MAXREG_COUNT
	.align		4
        /*003c*/ 	.byte	0x03, 0x1b
        /*003e*/ 	.short	0x0040


	//----- nvinfo : EIATTR_NUM_BARRIERS
	.align		4
        /*0040*/ 	.byte	0x02, 0x4c
        /*0042*/ 	.byte	0x01
	.zero		1


	//----- nvinfo : EIATTR_MERCURY_ISA_VERSION
	.align		4
        /*0044*/ 	.byte	0x03, 0x5f
        /*0046*/ 	.short	0x0101


	//----- nvinfo : EIATTR_VRC_CTA_INIT_COUNT
	.align		4
        /*0048*/ 	.byte	0x02, 0x4a
	.zero		1
	.zero		1


	//----- nvinfo : EIATTR_EXIT_INSTR_OFFSETS
	.align		4
        /*004c*/ 	.byte	0x04, 0x1c
        /*004e*/ 	.short	(.L_15 - .L_14)


	//   ....[0]....
.L_14:
        /*0050*/ 	.word	0x00001080


	//   ....[1]....
        /*0054*/ 	.word	0x00001210


	//----- nvinfo : EIATTR_MAX_THREADS
	.align		4
.L_15:
        /*0058*/ 	.byte	0x04, 0x05
        /*005a*/ 	.short	(.L_17 - .L_16)
.L_16:
        /*005c*/ 	.word	0x00000200
        /*0060*/ 	.word	0x00000001
        /*0064*/ 	.word	0x00000001


	//----- nvinfo : EIATTR_CRS_STACK_SIZE
	.align		4
.L_17:
        /*0068*/ 	.byte	0x04, 0x1e
        /*006a*/ 	.short	(.L_19 - .L_18)
.L_18:
        /*006c*/ 	.word	0x00000000


	//----- nvinfo : EIATTR_CBANK_PARAM_SIZE
	.align		4
.L_19:
        /*0070*/ 	.byte	0x03, 0x19
        /*0072*/ 	.short	0x0014


	//----- nvinfo : EIATTR_PARAM_CBANK
	.align		4
        /*0074*/ 	.byte	0x04, 0x0a
        /*0076*/ 	.short	(.L_21 - .L_20)
	.align		4
.L_20:
        /*0078*/ 	.word	index@(.nv.constant0._Z15gol_step_kernelILi32ELi16EEvPKhPhi)
        /*007c*/ 	.short	0x0380
        /*007e*/ 	.short	0x0014


	//----- nvinfo : EIATTR_SW_WAR
	.align		4
.L_21:
        /*0080*/ 	.byte	0x04, 0x36
        /*0082*/ 	.short	(.L_23 - .L_22)
.L_22:
        /*0084*/ 	.word	0x00000008
.L_23:


//--------------------- .nv.callgraph             --------------------------
	.section	.nv.callgraph,"",@"SHT_CUDA_CALLGRAPH"
	.align	4
	.sectionentsize	8
	.align		4
        /*0000*/ 	.word	0x00000000
	.align		4
        /*0004*/ 	.word	0xffffffff
	.align		4
        /*0008*/ 	.word	0x00000000
	.align		4
        /*000c*/ 	.word	0xfffffffe
	.align		4
        /*0010*/ 	.word	0x00000000
	.align		4
        /*0014*/ 	.word	0xfffffffd
	.align		4
        /*0018*/ 	.word	0x00000000
	.align		4
        /*001c*/ 	.word	0xfffffffc


//--------------------- .text._Z15gol_step_kernelILi32ELi16EEvPKhPhi --------------------------
	.section	.text._Z15gol_step_kernelILi32ELi16EEvPKhPhi,"ax",@progbits
	.align	128
        .global         _Z15gol_step_kernelILi32ELi16EEvPKhPhi
        .type           _Z15gol_step_kernelILi32ELi16EEvPKhPhi,@function
        .size           _Z15gol_step_kernelILi32ELi16EEvPKhPhi,(.L_x_40 - _Z15gol_step_kernelILi32ELi16EEvPKhPhi)
        .other          _Z15gol_step_kernelILi32ELi16EEvPKhPhi,@"STO_CUDA_ENTRY STV_DEFAULT"
_Z15gol_step_kernelILi32ELi16EEvPKhPhi:
.text._Z15gol_step_kernelILi32ELi16EEvPKhPhi:
[----:B------:R-:W-:Y:S01]  /*0000*/  LDC R1, c[0x0][0x37c] ;  /* 0x0000df00ff017b82 */ /* 0x000fe20000000800 */
[----:B------:R-:W0:Y:S01]  /*0010*/  S2R R2, SR_CTAID.Y ;  /* 0x0000000000027919 */ /* 0x000e220000002600 */
[----:B------:R-:W1:Y:S01]  /*0020*/  LDCU UR4, c[0x0][0x370] ;  /* 0x00006e00ff0477ac */ /* 0x000e620008000800 */
[----:B------:R-:W2:Y:S01]  /*0030*/  S2R R3, SR_CTAID.X ;  /* 0x0000000000037919 */ /* 0x000ea20000002500 */
[----:B------:R-:W3:Y:S01]  /*0040*/  LDCU UR5, c[0x0][0x374] ;  /* 0x00006e80ff0577ac */ /* 0x000ee20008000800 */
[----:B------:R-:W4:Y:S01]  /*0050*/  S2R R4, SR_TID.X ;  /* 0x0000000000047919 */ /* 0x000f220000002100 */
[----:B------:R-:W0:Y:S01]  /*0060*/  LDCU.64 UR6, c[0x0][0x358] ;  /* 0x00006b00ff0677ac */ /* 0x000e220008000a00 */
[----:B------:R-:W5:Y:S01]  /*0070*/  S2R R7, SR_TID.Y ;  /* 0x0000000000077919 */ /* 0x000f620000002200 */
[----:B-1----:R-:W-:Y:S02]  /*0080*/  UIADD3 UR4, UPT, UPT, UR4, -0x1, URZ ;  /* 0xffffffff04047890 */ /* 0x002fe4000fffe0ff */
[----:B---3--:R-:W-:Y:S01]  /*0090*/  UIADD3 UR5, UPT, UPT, UR5, -0x1, URZ ;  /* 0xffffffff05057890 */ /* 0x008fe2000fffe0ff */
[----:B0-----:R-:W-:-:S04]  /*00a0*/  ISETP.NE.AND P0, PT, R2, RZ, PT ;  /* 0x000000ff0200720c */ /* 0x001fc80003f05270 */
[----:B--2---:R-:W-:-:S04]  /*00b0*/  ISETP.EQ.OR P0, PT, R3, RZ, !P0 ;  /* 0x000000ff0300720c */ /* 0x004fc80004702670 */
[C---:B------:R-:W-:Y:S01]  /*00c0*/  ISETP.GE.U32.OR P0, PT, R3.reuse, UR4, P0 ;  /* 0x0000000403007c0c */ /* 0x040fe20008706470 */
[----:B----4-:R-:W-:-:S03]  /*00d0*/  IMAD R0, R3, 0x20, R4 ;  /* 0x0000002003007824 */ /* 0x010fc600078e0204 */
[C---:B------:R-:W-:Y:S01]  /*00e0*/  ISETP.GE.U32.OR P0, PT, R2.reuse, UR5, P0 ;  /* 0x0000000502007c0c */ /* 0x040fe20008706470 */
[----:B-----5:R-:W-:-:S12]  /*00f0*/  IMAD R3, R2, 0x10, R7 ;  /* 0x0000001002037824 */ /* 0x020fd800078e0207 */
[----:B------:R-:W-:Y:S05]  /*0100*/  @P0 BRA `(.L_x_0) ;  /* 0x0000000000240947 */ /* 0x000fea0003800000 */
[----:B------:R-:W0:Y:S01]  /*0110*/  LDCU UR8, c[0x0][0x390] ;  /* 0x00007200ff0877ac */ /* 0x000e220008000800 */
[----:B------:R-:W1:Y:S01]  /*0120*/  LDCU.64 UR4, c[0x0][0x380] ;  /* 0x00007000ff0477ac */ /* 0x000e620008000a00 */
[----:B0-----:R-:W-:-:S04]  /*0130*/  IMAD.U32 R2, RZ, RZ, UR8 ;  /* 0x00000008ff027e24 */ /* 0x001fc8000f8e00ff */
[----:B------:R-:W-:-:S05]  /*0140*/  IMAD R5, R3, R2, R0 ;  /* 0x0000000203057224 */ /* 0x000fca00078e0200 */
[----:B-1----:R-:W-:-:S04]  /*0150*/  IADD3 R8, P0, PT, R5, UR4, RZ ;  /* 0x0000000405087c10 */ /* 0x002fc8000ff1e0ff */
[----:B------:R-:W-:-:S05]  /*0160*/  LEA.HI.X.SX32 R9, R5, UR5, 0x1, P0 ;  /* 0x0000000505097c11 */ /* 0x000fca00080f0eff */
[----:B------:R1:W5:Y:S01]  /*0170*/  LDG.E.U8.CONSTANT R8, desc[UR6][R8.64] ;  /* 0x0000000608087981 */ /* 0x000362000c1e9100 */
[----:B------:R-:W-:Y:S01]  /*0180*/  UPLOP3.LUT UP0, UPT, UPT, UPT, UPT, 0x80, 0x8 ;  /* 0x000000000008789c */ /* 0x000fe20003f0f070 */
[----:B------:R-:W-:Y:S10]  /*0190*/  BRA `(.L_x_1) ;  /* 0x0000000000347947 */ /* 0x000ff40003800000 */
.L_x_0:
[----:B------:R-:W0:Y:S01]  /*01a0*/  LDC R2, c[0x0][0x390] ;  /* 0x0000e400ff027b82 */ /* 0x000e220000000800 */
[----:B------:R-:W-:Y:S01]  /*01b0*/  VIMNMX R5, PT, PT, R0, R3, !PT ;  /* 0x0000000300057248 */ /* 0x000fe20007fe0100 */
[----:B------:R-:W-:Y:S01]  /*01c0*/  UPLOP3.LUT UP0, UPT, UPT, UPT, UPT, 0x40, 0x4 ;  /* 0x000000000004789c */ /* 0x000fe20003f0e870 */
[----:B------:R-:W-:Y:S01]  /*01d0*/  BSSY.RECONVERGENT B0, `(.L_x_1) ;  /* 0x0000009000007945 */ /* 0x000fe20003800200 */
[----:B------:R-:W-:Y:S01]  /*01e0*/  IMAD.MOV.U32 R8, RZ, RZ, RZ ;  /* 0x000000ffff087224 */ /* 0x000fe200078e00ff */
[----:B0-----:R-:W-:-:S13]  /*01f0*/  ISETP.GE.AND P0, PT, R5, R2, PT ;  /* 0x000000020500720c */ /* 0x001fda0003f06270 */
[----:B------:R-:W-:Y:S05]  /*0200*/  @P0 BRA `(.L_x_2) ;  /* 0x0000000000140947 */ /* 0x000fea0003800000 */
[----:B------:R-:W0:Y:S01]  /*0210*/  LDCU.64 UR4, c[0x0][0x380] ;  /* 0x00007000ff0477ac */ /* 0x000e220008000a00 */
[----:B------:R-:W-:-:S05]  /*0220*/  IMAD R5, R3, R2, R0 ;  /* 0x0000000203057224 */ /* 0x000fca00078e0200 */
[----:B0-----:R-:W-:-:S04]  /*0230*/  IADD3 R8, P0, PT, R5, UR4, RZ ;  /* 0x0000000405087c10 */ /* 0x001fc8000ff1e0ff */
[----:B------:R-:W-:-:S05]  /*0240*/  LEA.HI.X.SX32 R9, R5, UR5, 0x1, P0 ;  /* 0x0000000505097c11 */ /* 0x000fca00080f0eff */
[----:B------:R0:W5:Y:S04]  /*0250*/  LDG.E.U8.CONSTANT R8, desc[UR6][R8.64] ;  /* 0x0000000608087981 */ /* 0x000168000c1e9100 */
.L_x_2:
[----:B------:R-:W-:Y:S05]  /*0260*/  BSYNC.RECONVERGENT B0 ;  /* 0x0000000000007941 */ /* 0x000fea0003800200 */
.L_x_1:
[----:B------:R-:W2:Y:S01]  /*0270*/  S2R R6, SR_CgaCtaId ;  /* 0x0000000000067919 */ /* 0x000ea20000008800 */
[----:B------:R-:W-:Y:S01]  /*0280*/  MOV R5, 0x400 ;  /* 0x0000040000057802 */ /* 0x000fe20000000f00 */
[----:B------:R-:W-:Y:S01]  /*0290*/  BSSY.RECONVERGENT B0, `(.L_x_3) ;  /* 0x00000db000007945 */ /* 0x000fe20003800200 */
[----:B-----5:R-:W-:Y:S02]  /*02a0*/  LOP3.LUT R11, R8, 0xff, RZ, 0xc0, !PT ;  /* 0x000000ff080b7812 */ /* 0x020fe400078ec0ff */
[----:B--2---:R-:W-:-:S05]  /*02b0*/  LEA R5, R6, R5, 0x18 ;  /* 0x0000000506057211 */ /* 0x004fca00078ec0ff */
[----:B01----:R-:W-:-:S04]  /*02c0*/  IMAD R9, R7, 0x88, R5 ;  /* 0x0000008807097824 */ /* 0x003fc800078e0205 */
[----:B------:R-:W-:-:S05]  /*02d0*/  IMAD R6, R4, 0x4, R9 ;  /* 0x0000000404067824 */ /* 0x000fca00078e0209 */
[----:B------:R0:W-:Y:S01]  /*02e0*/  STS [R6+0x8c], R11 ;  /* 0x00008c0b06007388 */ /* 0x0001e20000000800 */
[----:B------:R-:W-:Y:S05]  /*02f0*/  BRA.U !UP0, `(.L_x_4) ;  /* 0x0000000508387547 */ /* 0x000fea000b800000 */
[----:B------:R-:W-:Y:S01]  /*0300*/  ISETP.NE.AND P0, PT, R4, 0x1f, PT ;  /* 0x0000001f0400780c */ /* 0x000fe20003f05270 */
[----:B------:R-:W-:-:S12]  /*0310*/  BSSY.RECONVERGENT B1, `(.L_x_5) ;  /* 0x0000015000017945 */ /* 0x000fd80003800200 */
[----:B------:R-:W-:Y:S05]  /*0320*/  @!P0 BRA `(.L_x_6) ;  /* 0x00000000002c8947 */ /* 0x000fea0003800000 */
[----:B------:R-:W-:-:S13]  /*0330*/  ISETP.NE.AND P0, PT, R4, RZ, PT ;  /* 0x000000ff0400720c */ /* 0x000fda0003f05270 */
[----:B------:R-:W-:Y:S05]  /*0340*/  @P0 BRA `(.L_x_7) ;  /* 0x0000000000440947 */ /* 0x000fea0003800000 */
[----:B------:R-:W1:Y:S01]  /*0350*/  LDCU.64 UR4, c[0x0][0x380] ;  /* 0x00007000ff0477ac */ /* 0x000e620008000a00 */
[----:B0-----:R-:W-:Y:S01]  /*0360*/  IMAD R11, R3, R2, RZ ;  /* 0x00000002030b7224 */ /* 0x001fe200078e02ff */
[----:B------:R-:W-:-:S04]  /*0370*/  SHF.R.S32.HI R13, RZ, 0x1f, R0 ;  /* 0x0000001fff0d7819 */ /* 0x000fc80000011400 */
[--C-:B------:R-:W-:Y:S02]  /*0380*/  SHF.R.S32.HI R8, RZ, 0x1f, R11.reuse ;  /* 0x0000001fff087819 */ /* 0x100fe4000001140b */
[----:B-1----:R-:W-:-:S04]  /*0390*/  IADD3 R10, P0, P1, R0, UR4, R11 ;  /* 0x00000004000a7c10 */ /* 0x002fc8000f91e00b */
[----:B------:R-:W-:-:S05]  /*03a0*/  IADD3.X R11, PT, PT, R13, UR5, R8, P0, P1 ;  /* 0x000000050d0b7c10 */ /* 0x000fca00087e2408 */
[----:B------:R-:W2:Y:S04]  /*03b0*/  LDG.E.U8.CONSTANT R10, desc[UR6][R10.64+-0x1] ;  /* 0xffffff060a0a7981 */ /* 0x000ea8000c1e9100 */
[----:B--2---:R1:W-:Y:S01]  /*03c0*/  STS [R9+0x88], R10 ;  /* 0x0000880a09007388 */ /* 0x0043e20000000800 */
[----:B------:R-:W-:Y:S05]  /*03d0*/  BRA `(.L_x_7) ;  /* 0x0000000000207947 */ /* 0x000fea0003800000 */
.L_x_6:
[----:B------:R-:W1:Y:S01]  /*03e0*/  LDCU.64 UR4, c[0x0][0x380] ;  /* 0x00007000ff0477ac */ /* 0x000e620008000a00 */
[----:B0-----:R-:W-:Y:S01]  /*03f0*/  IMAD R11, R3, R2, RZ ;  /* 0x00000002030b7224 */ /* 0x001fe200078e02ff */
[----:B------:R-:W-:-:S04]  /*0400*/  SHF.R.S32.HI R13, RZ, 0x1f, R0 ;  /* 0x0000001fff0d7819 */ /* 0x000fc80000011400 */
[--C-:B------:R-:W-:Y:S02]  /*0410*/  SHF.R.S32.HI R8, RZ, 0x1f, R11.reuse ;  /* 0x0000001fff087819 */ /* 0x100fe4000001140b */
[----:B-1----:R-:W-:-:S04]  /*0420*/  IADD3 R10, P0, P1, R0, UR4, R11 ;  /* 0x00000004000a7c10 */ /* 0x002fc8000f91e00b */
[----:B------:R-:W-:-:S05]  /*0430*/  IADD3.X R11, PT, PT, R13, UR5, R8, P0, P1 ;  /* 0x000000050d0b7c10 */ /* 0x000fca00087e2408 */
[----:B------:R-:W2:Y:S04]  /*0440*/  LDG.E.U8.CONSTANT R10, desc[UR6][R10.64+0x1] ;  /* 0x000001060a0a7981 */ /* 0x000ea8000c1e9100 */
[----:B--2---:R0:W-:Y:S02]  /*0450*/  STS [R9+0x10c], R10 ;  /* 0x00010c0a09007388 */ /* 0x0041e40000000800 */
.L_x_7:
[----:B------:R-:W-:Y:S05]  /*0460*/  BSYNC.RECONVERGENT B1 ;  /* 0x0000000000017941 */ /* 0x000fea0003800200 */
.L_x_5:
[----:B------:R-:W-:Y:S01]  /*0470*/  ISETP.NE.AND P0, PT, R7, 0xf, PT ;  /* 0x0000000f0700780c */ /* 0x000fe20003f05270 */
[----:B------:R-:W-:-:S12]  /*0480*/  BSSY.RECONVERGENT B1, `(.L_x_8) ;  /* 0x0000015000017945 */ /* 0x000fd80003800200 */
[----:B------:R-:W-:Y:S05]  /*0490*/  @!P0 BRA `(.L_x_9) ;  /* 0x00000000002c8947 */ /* 0x000fea0003800000 */
[----:B------:R-:W-:-:S13]  /*04a0*/  ISETP.NE.AND P0, PT, R7, RZ, PT ;  /* 0x000000ff0700720c */ /* 0x000fda0003f05270 */
[----:B------:R-:W-:Y:S05]  /*04b0*/  @P0 BRA `(.L_x_10) ;  /* 0x0000000000440947 */ /* 0x000fea0003800000 */
[----:B------:R-:W2:Y:S01]  /*04c0*/  LDCU.64 UR4, c[0x0][0x380] ;  /* 0x00007000ff0477ac */ /* 0x000ea20008000a00 */
[----:B01----:R-:W-:-:S04]  /*04d0*/  VIADD R9, R3, 0xffffffff ;  /* 0xffffffff03097836 */ /* 0x003fc80000000000 */
[----:B------:R-:W-:-:S05]  /*04e0*/  IMAD R9, R9, R2, R0 ;  /* 0x0000000209097224 */ /* 0x000fca00078e0200 */
[----:B--2---:R-:W-:-:S04]  /*04f0*/  IADD3 R8, P0, PT, R9, UR4, RZ ;  /* 0x0000000409087c10 */ /* 0x004fc8000ff1e0ff */
[----:B------:R-:W-:-:S05]  /*0500*/  LEA.HI.X.SX32 R9, R9, UR5, 0x1, P0 ;  /* 0x0000000509097c11 */ /* 0x000fca00080f0eff */
[----:B------:R-:W2:Y:S01]  /*0510*/  LDG.E.U8.CONSTANT R8, desc[UR6][R8.64] ;  /* 0x0000000608087981 */ /* 0x000ea2000c1e9100 */
[----:B------:R-:W-:-:S05]  /*0520*/  IMAD R11, R4, 0x4, R5 ;  /* 0x00000004040b7824 */ /* 0x000fca00078e0205 */
[----:B--2---:R2:W-:Y:S01]  /*0530*/  STS [R11+0x4], R8 ;  /* 0x000004080b007388 */ /* 0x0045e20000000800 */
[----:B------:R-:W-:Y:S05]  /*0540*/  BRA `(.L_x_10) ;  /* 0x0000000000207947 */ /* 0x000fea0003800000 */
.L_x_9:
[----:B------:R-:W2:Y:S01]  /*0550*/  LDCU.64 UR4, c[0x0][0x380] ;  /* 0x00007000ff0477ac */ /* 0x000ea20008000a00 */
[----:B01----:R-:W-:-:S04]  /*0560*/  IMAD R9, R3, R2, R2 ;  /* 0x0000000203097224 */ /* 0x003fc800078e0202 */
[----:B------:R-:W-:-:S05]  /*0570*/  IMAD.IADD R9, R0, 0x1, R9 ;  /* 0x0000000100097824 */ /* 0x000fca00078e0209 */
[----:B--2---:R-:W-:-:S04]  /*0580*/  IADD3 R8, P0, PT, R9, UR4, RZ ;  /* 0x0000000409087c10 */ /* 0x004fc8000ff1e0ff */
[----:B------:R-:W-:-:S05]  /*0590*/  LEA.HI.X.SX32 R9, R9, UR5, 0x1, P0 ;  /* 0x0000000509097c11 */ /* 0x000fca00080f0eff */
[----:B------:R-:W2:Y:S01]  /*05a0*/  LDG.E.U8.CONSTANT R8, desc[UR6][R8.64] ;  /* 0x0000000608087981 */ /* 0x000ea2000c1e9100 */
[----:B------:R-:W-:-:S05]  /*05b0*/  IMAD R11, R4, 0x4, R5 ;  /* 0x00000004040b7824 */ /* 0x000fca00078e0205 */
[----:B--2---:R0:W-:Y:S02]  /*05c0*/  STS [R11+0x90c], R8 ;  /* 0x00090c080b007388 */ /* 0x0041e40000000800 */
.L_x_10:
[----:B------:R-:W-:Y:S05]  /*05d0*/  BSYNC.RECONVERGENT B1 ;  /* 0x0000000000017941 */ /* 0x000fea0003800200 */
.L_x_8:
[----:B------:R-:W2:Y:S01]  /*05e0*/  LDCU.64 UR4, c[0x0][0x380] ;  /* 0x00007000ff0477ac */ /* 0x000ea20008000a00 */
[----:B------:R-:W-:Y:S01]  /*05f0*/  ISETP.NE.AND P0, PT, R7, 0xf, PT ;  /* 0x0000000f0700780c */ /* 0x000fe20003f05270 */
[----:B01----:R-:W-:Y:S01]  /*0600*/  VIADD R9, R3, 0xffffffff ;  /* 0xffffffff03097836 */ /* 0x003fe20000000000 */
[----:B------:R-:W-:Y:S02]  /*0610*/  ISETP.NE.AND P1, PT, R7, RZ, PT ;  /* 0x000000ff0700720c */ /* 0x000fe40003f25270 */
[C---:B------:R-:W-:Y:S01]  /*0620*/  ISETP.NE.OR P2, PT, R4.reuse, RZ, P0 ;  /* 0x000000ff0400720c */ /* 0x040fe20000745670 */
[----:B------:R-:W-:Y:S01]  /*0630*/  IMAD R9, R9, R2, RZ ;  /* 0x0000000209097224 */ /* 0x000fe200078e02ff */
[----:B------:R-:W-:Y:S02]  /*0640*/  LOP3.LUT P3, RZ, R4, R7, RZ, 0xfc, !PT ;  /* 0x0000000704ff7212 */ /* 0x000fe4000786fcff */
[----:B------:R-:W-:Y:S02]  /*0650*/  SHF.R.S32.HI R16, RZ, 0x1f, R0 ;  /* 0x0000001fff107819 */ /* 0x000fe40000011400 */
[----:B------:R-:W-:-:S02]  /*0660*/  SHF.R.S32.HI R7, RZ, 0x1f, R9 ;  /* 0x0000001fff077819 */ /* 0x000fc40000011409 */
[----:B------:R-:W-:Y:S02]  /*0670*/  ISETP.NE.OR P1, PT, R4, 0x1f, P1 ;  /* 0x0000001f0400780c */ /* 0x000fe40000f25670 */
[----:B--2---:R-:W-:-:S03]  /*0680*/  IADD3 R8, P4, P5, R0, UR4, R9 ;  /* 0x0000000400087c10 */ /* 0x004fc6000fd9e009 */
[----:B------:R-:W-:Y:S01]  /*0690*/  @!P2 IMAD R11, R3, R2, R2 ;  /* 0x00000002030ba224 */ /* 0x000fe200078e0202 */
[----:B------:R-:W-:-:S04]  /*06a0*/  IADD3.X R9, PT, PT, R16, UR5, R7, P4, P5 ;  /* 0x0000000510097c10 */ /* 0x000fc8000a7ea407 */
[--C-:B------:R-:W-:Y:S02]  /*06b0*/  @!P2 SHF.R.S32.HI R7, RZ, 0x1f, R11.reuse ;  /* 0x0000001fff07a819 */ /* 0x100fe4000001140b */
[----:B------:R-:W-:Y:S01]  /*06c0*/  @!P2 IADD3 R10, P4, P5, R0, UR4, R11 ;  /* 0x00000004000aac10 */ /* 0x000fe2000fd9e00b */
[----:B------:R-:W2:Y:S03]  /*06d0*/  @!P3 LDG.E.U8.CONSTANT R12, desc[UR6][R8.64+-0x1] ;  /* 0xffffff06080cb981 */ /* 0x000ea6000c1e9100 */
[----:B------:R-:W-:Y:S01]  /*06e0*/  @!P2 IADD3.X R11, PT, PT, R16, UR5, R7, P4, P5 ;  /* 0x00000005100bac10 */ /* 0x000fe2000a7ea407 */
[----:B------:R-:W3:Y:S04]  /*06f0*/  @!P1 LDG.E.U8.CONSTANT R14, desc[UR6][R8.64+0x1] ;  /* 0x00000106080e9981 */ /* 0x000ee8000c1e9100 */
[----:B------:R-:W4:Y:S04]  /*0700*/  @!P2 LDG.E.U8.CONSTANT R10, desc[UR6][R10.64+-0x1] ;  /* 0xffffff060a0aa981 */ /* 0x000f28000c1e9100 */
[----:B--2---:R0:W-:Y:S04]  /*0710*/  @!P3 STS [R5], R12 ;  /* 0x0000000c0500b388 */ /* 0x0041e80000000800 */
[----:B---3--:R0:W-:Y:S04]  /*0720*/  @!P1 STS [R5+0x84], R14 ;  /* 0x0000840e05009388 */ /* 0x0081e80000000800 */
[----:B----4-:R0:W-:Y:S01]  /*0730*/  @!P2 STS [R5+0x908], R10 ;  /* 0x0009080a0500a388 */ /* 0x0101e20000000800 */
[----:B------:R-:W-:Y:S05]  /*0740*/  @!P2 BRA `(.L_x_11) ;  /* 0x00000008003ca947 */ /* 0x000fea0003800000 */
[----:B------:R-:W-:-:S13]  /*0750*/  ISETP.NE.OR P0, PT, R4, 0x1f, P0 ;  /* 0x0000001f0400780c */ /* 0x000fda0000705670 */
[----:B------:R-:W-:Y:S05]  /*0760*/  @P0 BRA `(.L_x_11) ;  /* 0x0000000800340947 */ /* 0x000fea0003800000 */
[----:B------:R-:W-:-:S05]  /*0770*/  IMAD R9, R3, R2, R2 ;  /* 0x0000000203097224 */ /* 0x000fca00078e0202 */
[--C-:B------:R-:W-:Y:S02]  /*0780*/  SHF.R.S32.HI R7, RZ, 0x1f, R9.reuse ;  /* 0x0000001fff077819 */ /* 0x100fe40000011409 */
[----:B------:R-:W-:-:S04]  /*0790*/  IADD3 R8, P0, P1, R0, UR4, R9 ;  /* 0x0000000400087c10 */ /* 0x000fc8000f91e009 */
[----:B------:R-:W-:-:S05]  /*07a0*/  IADD3.X R9, PT, PT, R16, UR5, R7, P0, P1 ;  /* 0x0000000510097c10 */ /* 0x000fca00087e2407 */
[----:B------:R-:W2:Y:S04]  /*07b0*/  LDG.E.U8.CONSTANT R8, desc[UR6][R8.64+0x1] ;  /* 0x0000010608087981 */ /* 0x000ea8000c1e9100 */
[----:B--2---:R1:W-:Y:S01]  /*07c0*/  STS [R5+0x98c], R8 ;  /* 0x00098c0805007388 */ /* 0x0043e20000000800 */
[----:B------:R-:W-:Y:S05]  /*07d0*/  BRA `(.L_x_11) ;  /* 0x0000000800187947 */ /* 0x000fea0003800000 */
.L_x_4:
[----:B------:R-:W-:Y:S01]  /*07e0*/  ISETP.NE.AND P0, PT, R4, 0x1f, PT ;  /* 0x0000001f0400780c */ /* 0x000fe20003f05270 */
[----:B------:R-:W-:-:S12]  /*07f0*/  BSSY.RECONVERGENT B1, `(.L_x_12) ;  /* 0x0000020000017945 */ /* 0x000fd80003800200 */
[----:B------:R-:W-:Y:S05]  /*0800*/  @!P0 BRA `(.L_x_13) ;  /* 0x0000000000408947 */ /* 0x000fea0003800000 */
[----:B------:R-:W-:-:S13]  /*0810*/  ISETP.NE.AND P0, PT, R4, RZ, PT ;  /* 0x000000ff0400720c */ /* 0x000fda0003f05270 */
[----:B------:R-:W-:Y:S05]  /*0820*/  @P0 BRA `(.L_x_14) ;  /* 0x0000000000700947 */ /* 0x000fea0003800000 */
[----:B------:R-:W-:Y:S01]  /*0830*/  ISETP.GE.AND P0, PT, R3, R2, PT ;  /* 0x000000020300720c */ /* 0x000fe20003f06270 */
[----:B------:R-:W-:Y:S01]  /*0840*/  BSSY.RECONVERGENT B2, `(.L_x_15) ;  /* 0x000000a000027945 */ /* 0x000fe20003800200 */
[----:B------:R-:W-:Y:S02]  /*0850*/  IMAD.MOV.U32 R10, RZ, RZ, RZ ;  /* 0x000000ffff0a7224 */ /* 0x000fe400078e00ff */
[----:B------:R-:W-:-:S13]  /*0860*/  ISETP.LT.OR P0, PT, R0, 0x1, P0 ;  /* 0x000000010000780c */ /* 0x000fda0000701670 */
[----:B------:R-:W-:Y:S05]  /*0870*/  @P0 BRA `(.L_x_16) ;  /* 0x0000000000180947 */ /* 0x000fea0003800000 */
[----:B------:R-:W1:Y:S01]  /*0880*/  LDCU.64 UR4, c[0x0][0x380] ;  /* 0x00007000ff0477ac */ /* 0x000e620008000a00 */
[----:B------:R-:W-:-:S04]  /*0890*/  IMAD R10, R3, R2, R0 ;  /* 0x00000002030a7224 */ /* 0x000fc800078e0200 */
[----:B------:R-:W-:-:S05]  /*08a0*/  VIADD R10, R10, 0xffffffff ;  /* 0xffffffff0a0a7836 */ /* 0x000fca0000000000 */
[----:B-1----:R-:W-:-:S05]  /*08b0*/  IADD3 R10, P0, PT, R10, UR4, RZ ;  /* 0x000000040a0a7c10 */ /* 0x002fca000ff1e0ff */
[----:B0-----:R-:W-:-:S05]  /*08c0*/  IMAD.X R11, RZ, RZ, UR5, P0 ;  /* 0x00000005ff0b7e24 */ /* 0x001fca00080e06ff */
[----:B------:R1:W5:Y:S03]  /*08d0*/  LDG.E.U8.CONSTANT R10, desc[UR6][R10.64] ;  /* 0x000000060a0a7981 */ /* 0x000366000c1e9100 */
.L_x_16:
[----:B------:R-:W-:Y:S05]  /*08e0*/  BSYNC.RECONVERGENT B2 ;  /* 0x0000000000027941 */ /* 0x000fea0003800200 */
.L_x_15:
[----:B-----5:R2:W-:Y:S01]  /*08f0*/  STS [R9+0x88], R10 ;  /* 0x0000880a09007388 */ /* 0x0205e20000000800 */
[----:B------:R-:W-:Y:S05]  /*0900*/  BRA `(.L_x_14) ;  /* 0x0000000000387947 */ /* 0x000fea0003800000 */
.L_x_13:
[----:B0-----:R-:W-:Y:S01]  /*0910*/  VIADDMNMX R11, R0, 0x1, R3, !PT ;  /* 0x00000001000b7846 */ /* 0x001fe20007800103 */
[----:B------:R-:W-:Y:S01]  /*0920*/  BSSY.RECONVERGENT B2, `(.L_x_17) ;  /* 0x000000b000027945 */ /* 0x000fe20003800200 */
[----:B------:R-:W-:Y:S02]  /*0930*/  IMAD.MOV.U32 R10, RZ, RZ, RZ ;  /* 0x000000ffff0a7224 */ /* 0x000fe400078e00ff */
[----:B------:R-:W-:-:S13]  /*0940*/  ISETP.GE.AND P0, PT, R11, R2, PT ;  /* 0x000000020b00720c */ /* 0x000fda0003f06270 */
[----:B------:R-:W-:Y:S05]  /*0950*/  @P0 BRA `(.L_x_18) ;  /* 0x00000000001c0947 */ /* 0x000fea0003800000 */
[----:B------:R-:W0:Y:S01]  /*0960*/  LDCU.64 UR4, c[0x0][0x380] ;  /* 0x00007000ff0477ac */ /* 0x000e220008000a00 */
[----:B------:R-:W-:Y:S01]  /*0970*/  IMAD R11, R3, R2, RZ ;  /* 0x00000002030b7224 */ /* 0x000fe200078e02ff */
[----:B------:R-:W-:-:S04]  /*0980*/  SHF.R.S32.HI R13, RZ, 0x1f, R0 ;  /* 0x0000001fff0d7819 */ /* 0x000fc80000011400 */
[----:B------:R-:W-:Y:S02]  /*0990*/  SHF.R.S32.HI R8, RZ, 0x1f, R11 ;  /* 0x0000001fff087819 */ /* 0x000fe4000001140b */
[----:B0-----:R-:W-:-:S04]  /*09a0*/  IADD3 R10, P0, P1, R11, UR4, R0 ;  /* 0x000000040b0a7c10 */ /* 0x001fc8000f91e000 */
[----:B------:R-:W-:-:S05]  /*09b0*/  IADD3.X R11, PT, PT, R8, UR5, R13, P0, P1 ;  /* 0x00000005080b7c10 */ /* 0x000fca00087e240d */
[----:B------:R0:W5:Y:S04]  /*09c0*/  LDG.E.U8.CONSTANT R10, desc[UR6][R10.64+0x1] ;  /* 0x000001060a0a7981 */ /* 0x000168000c1e9100 */
.L_x_18:
[----:B------:R-:W-:Y:S05]  /*09d0*/  BSYNC.RECONVERGENT B2 ;  /* 0x0000000000027941 */ /* 0x000fea0003800200 */
.L_x_17:
[----:B-----5:R1:W-:Y:S02]  /*09e0*/  STS [R9+0x10c], R10 ;  /* 0x00010c0a09007388 */ /* 0x0203e40000000800 */
.L_x_14:
[----:B------:R-:W-:Y:S05]  /*09f0*/  BSYNC.RECONVERGENT B1 ;  /* 0x0000000000017941 */ /* 0x000fea0003800200 */
.L_x_12:
[----:B------:R-:W-:Y:S01]  /*0a00*/  ISETP.NE.AND P0, PT, R7, 0xf, PT ;  /* 0x0000000f0700780c */ /* 0x000fe20003f05270 */
[----:B------:R-:W-:-:S12]  /*0a10*/  BSSY.RECONVERGENT B1, `(.L_x_19) ;  /* 0x0000021000017945 */ /* 0x000fd80003800200 */
[----:B------:R-:W-:Y:S05]  /*0a20*/  @!P0 BRA `(.L_x_20) ;  /* 0x0000000000448947 */ /* 0x000fea0003800000 */
[----:B------:R-:W-:-:S13]  /*0a30*/  ISETP.NE.AND P0, PT, R7, RZ, PT ;  /* 0x000000ff0700720c */ /* 0x000fda0003f05270 */
[----:B------:R-:W-:Y:S05]  /*0a40*/  @P0 BRA `(.L_x_21) ;  /* 0x0000000000740947 */ /* 0x000fea0003800000 */
[----:B------:R-:W-:Y:S01]  /*0a50*/  ISETP.GE.AND P0, PT, R0, R2, PT ;  /* 0x000000020000720c */ /* 0x000fe20003f06270 */
[----:B------:R-:W-:Y:S01]  /*0a60*/  BSSY.RECONVERGENT B2, `(.L_x_22) ;  /* 0x000000b000027945 */ /* 0x000fe20003800200 */
[----:B01----:R-:W-:Y:S02]  /*0a70*/  IMAD R11, R4, 0x4, R5 ;  /* 0x00000004040b7824 */ /* 0x003fe400078e0205 */
[----:B------:R-:W-:Y:S01]  /*0a80*/  ISETP.EQ.OR P0, PT, R3, RZ, P0 ;  /* 0x000000ff0300720c */ /* 0x000fe20000702670 */
[----:B------:R-:W-:-:S12]  /*0a90*/  IMAD.MOV.U32 R8, RZ, RZ, RZ ;  /* 0x000000ffff087224 */ /* 0x000fd800078e00ff */
[----:B------:R-:W-:Y:S05]  /*0aa0*/  @P0 BRA `(.L_x_23) ;  /* 0x0000000000180947 */ /* 0x000fea0003800000 */
[----:B------:R-:W0:Y:S01]  /*0ab0*/  LDCU.64 UR4, c[0x0][0x380] ;  /* 0x00007000ff0477ac */ /* 0x000e220008000a00 */
[----:B--2---:R-:W-:-:S04]  /*0ac0*/  VIADD R9, R3, 0xffffffff ;  /* 0xffffffff03097836 */ /* 0x004fc80000000000 */
[----:B------:R-:W-:-:S05]  /*0ad0*/  IMAD R9, R9, R2, R0 ;  /* 0x0000000209097224 */ /* 0x000fca00078e0200 */
[----:B0-----:R-:W-:-:S04]  /*0ae0*/  IADD3 R8, P0, PT, R9, UR4, RZ ;  /* 0x0000000409087c10 */ /* 0x001fc8000ff1e0ff */
[----:B------:R-:W-:-:S05]  /*0af0*/  LEA.HI.X.SX32 R9, R9, UR5, 0x1, P0 ;  /* 0x0000000509097c11 */ /* 0x000fca00080f0eff */
[----:B------:R0:W5:Y:S04]  /*0b00*/  LDG.E.U8.CONSTANT R8, desc[UR6][R8.64] ;  /* 0x0000000608087981 */ /* 0x000168000c1e9100 */
.L_x_23:
[----:B------:R-:W-:Y:S05]  /*0b10*/  BSYNC.RECONVERGENT B2 ;  /* 0x0000000000027941 */ /* 0x000fea0003800200 */
.L_x_22:
[----:B-----5:R3:W-:Y:S01]  /*0b20*/  STS [R11+0x4], R8 ;  /* 0x000004080b007388 */ /* 0x0207e20000000800 */
[----:B------:R-:W-:Y:S05]  /*0b30*/  BRA `(.L_x_21) ;  /* 0x0000000000387947 */ /* 0x000fea0003800000 */
.L_x_20:
[----:B-12---:R-:W-:Y:S01]  /*0b40*/  VIADD R9, R3, 0x1 ;  /* 0x0000000103097836 */ /* 0x006fe20000000000 */
[----:B------:R-:W-:Y:S01]  /*0b50*/  BSSY.RECONVERGENT B2, `(.L_x_24) ;  /* 0x000000b000027945 */ /* 0x000fe20003800200 */
[----:B------:R-:W-:-:S03]  /*0b60*/  IMAD.MOV.U32 R8, RZ, RZ, RZ ;  /* 0x000000ffff087224 */ /* 0x000fc600078e00ff */
[----:B0-----:R-:W-:-:S04]  /*0b70*/  VIMNMX R11, PT, PT, R0, R9, !PT ;  /* 0x00000009000b7248 */ /* 0x001fc80007fe0100 */
[----:B------:R-:W-:Y:S01]  /*0b80*/  ISETP.GE.AND P0, PT, R11, R2, PT ;  /* 0x000000020b00720c */ /* 0x000fe20003f06270 */
[----:B------:R-:W-:-:S12]  /*0b90*/  IMAD R11, R4, 0x4, R5 ;  /* 0x00000004040b7824 */ /* 0x000fd800078e0205 */
[----:B------:R-:W-:Y:S05]  /*0ba0*/  @P0 BRA `(.L_x_25) ;  /* 0x0000000000140947 */ /* 0x000fea0003800000 */
[----:B------:R-:W0:Y:S01]  /*0bb0*/  LDCU.64 UR4, c[0x0][0x380] ;  /* 0x00007000ff0477ac */ /* 0x000e220008000a00 */
[----:B------:R-:W-:-:S05]  /*0bc0*/  IMAD R9, R9, R2, R0 ;  /* 0x0000000209097224 */ /* 0x000fca00078e0200 */
[----:B0-----:R-:W-:-:S04]  /*0bd0*/  IADD3 R8, P0, PT, R9, UR4, RZ ;  /* 0x0000000409087c10 */ /* 0x001fc8000ff1e0ff */
[----:B------:R-:W-:-:S05]  /*0be0*/  LEA.HI.X.SX32 R9, R9, UR5, 0x1, P0 ;  /* 0x0000000509097c11 */ /* 0x000fca00080f0eff */
[----:B------:R0:W5:Y:S04]  /*0bf0*/  LDG.E.U8.CONSTANT R8, desc[UR6][R8.64] ;  /* 0x0000000608087981 */ /* 0x000168000c1e9100 */
.L_x_25:
[----:B------:R-:W-:Y:S05]  /*0c00*/  BSYNC.RECONVERGENT B2 ;  /* 0x0000000000027941 */ /* 0x000fea0003800200 */
.L_x_24:
[----:B-----5:R4:W-:Y:S02]  /*0c10*/  STS [R11+0x90c], R8 ;  /* 0x00090c080b007388 */ /* 0x0209e40000000800 */
.L_x_21:
[----:B------:R-:W-:Y:S05]  /*0c20*/  BSYNC.RECONVERGENT B1 ;  /* 0x0000000000017941 */ /* 0x000fea0003800200 */
.L_x_19:
[----:B------:R-:W3:Y:S01]  /*0c30*/  LDCU.64 UR4, c[0x0][0x380] ;  /* 0x00007000ff0477ac */ /* 0x000ee20008000a00 */
[----:B------:R-:W-:Y:S01]  /*0c40*/  LOP3.LUT P0, RZ, R4, R7, RZ, 0xfc, !PT ;  /* 0x0000000704ff7212 */ /* 0x000fe2000780fcff */
[----:B012---:R-:W-:Y:S01]  /*0c50*/  VIADD R9, R3, 0xffffffff ;  /* 0xffffffff03097836 */ /* 0x007fe20000000000 */
[----:B------:R-:W-:Y:S01]  /*0c60*/  SHF.R.S32.HI R13, RZ, 0x1f, R0 ;  /* 0x0000001fff0d7819 */ /* 0x000fe20000011400 */
[----:B------:R-:W-:Y:S02]  /*0c70*/  BSSY.RECONVERGENT B1, `(.L_x_26) ;  /* 0x000000e000017945 */ /* 0x000fe40003800200 */
[----:B------:R-:W-:-:S05]  /*0c80*/  IMAD R9, R9, R2, RZ ;  /* 0x0000000209097224 */ /* 0x000fca00078e02ff */
[--C-:B------:R-:W-:Y:S02]  /*0c90*/  SHF.R.S32.HI R10, RZ, 0x1f, R9.reuse ;  /* 0x0000001fff0a7819 */ /* 0x100fe40000011409 */
[----:B---34-:R-:W-:-:S04]  /*0ca0*/  IADD3 R8, P1, P2, R0, UR4, R9 ;  /* 0x0000000400087c10 */ /* 0x018fc8000fa3e009 */
[----:B------:R-:W-:Y:S01]  /*0cb0*/  IADD3.X R9, PT, PT, R13, UR5, R10, P1, P2 ;  /* 0x000000050d097c10 */ /* 0x000fe20008fe440a */
[----:B------:R-:W-:Y:S08]  /*0cc0*/  @P0 BRA `(.L_x_27) ;  /* 0x0000000000200947 */ /* 0x000ff00003800000 */
[----:B------:R-:W-:Y:S01]  /*0cd0*/  ISETP.NE.AND P0, PT, R3, RZ, PT ;  /* 0x000000ff0300720c */ /* 0x000fe20003f05270 */
[----:B------:R-:W-:Y:S01]  /*0ce0*/  BSSY.RECONVERGENT B2, `(.L_x_28) ;  /* 0x0000005000027945 */ /* 0x000fe20003800200 */
[----:B------:R-:W-:Y:S02]  /*0cf0*/  IMAD.MOV.U32 R10, RZ, RZ, RZ ;  /* 0x000000ffff0a7224 */ /* 0x000fe400078e00ff */
[----:B------:R-:W-:-:S13]  /*0d00*/  ISETP.LT.OR P0, PT, R0, 0x1, !P0 ;  /* 0x000000010000780c */ /* 0x000fda0004701670 */
[----:B------:R-:W-:Y:S05]  /*0d10*/  @P0 BRA `(.L_x_29) ;  /* 0x0000000000040947 */ /* 0x000fea0003800000 */
[----:B------:R0:W5:Y:S02]  /*0d20*/  LDG.E.U8.CONSTANT R10, desc[UR6][R8.64+-0x1] ;  /* 0xffffff06080a7981 */ /* 0x000164000c1e9100 */
.L_x_29:
[----:B------:R-:W-:Y:S05]  /*0d30*/  BSYNC.RECONVERGENT B2 ;  /* 0x0000000000027941 */ /* 0x000fea0003800200 */
.L_x_28:
[----:B-----5:R1:W-:Y:S02]  /*0d40*/  STS [R5], R10 ;  /* 0x0000000a05007388 */ /* 0x0203e40000000800 */
.L_x_27:
[----:B------:R-:W-:Y:S05]  /*0d50*/  BSYNC.RECONVERGENT B1 ;  /* 0x0000000000017941 */ /* 0x000fea0003800200 */
.L_x_26:
[----:B------:R-:W-:Y:S01]  /*0d60*/  ISETP.NE.AND P0, PT, R7, RZ, PT ;  /* 0x000000ff0700720c */ /* 0x000fe20003f05270 */
[----:B------:R-:W-:Y:S03]  /*0d70*/  BSSY.RECONVERGENT B1, `(.L_x_30) ;  /* 0x000000c000017945 */ /* 0x000fe60003800200 */
[----:B------:R-:W-:-:S13]  /*0d80*/  ISETP.NE.OR P0, PT, R4, 0x1f, P0 ;  /* 0x0000001f0400780c */ /* 0x000fda0000705670 */
[----:B------:R-:W-:Y:S05]  /*0d90*/  @P0 BRA `(.L_x_31) ;  /* 0x0000000000240947 */ /* 0x000fea0003800000 */
[----:B------:R-:W-:Y:S01]  /*0da0*/  VIADD R11, R0, 0x1 ;  /* 0x00000001000b7836 */ /* 0x000fe20000000000 */
[----:B------:R-:W-:Y:S01]  /*0db0*/  ISETP.NE.AND P0, PT, R3, RZ, PT ;  /* 0x000000ff0300720c */ /* 0x000fe20003f05270 */
[----:B------:R-:W-:Y:S01]  /*0dc0*/  BSSY.RECONVERGENT B2, `(.L_x_32) ;  /* 0x0000005000027945 */ /* 0x000fe20003800200 */
[----:B-1----:R-:W-:Y:S02]  /*0dd0*/  IMAD.MOV.U32 R10, RZ, RZ, RZ ;  /* 0x000000ffff0a7224 */ /* 0x002fe400078e00ff */
[----:B------:R-:W-:-:S13]  /*0de0*/  ISETP.GE.OR P0, PT, R11, R2, !P0 ;  /* 0x000000020b00720c */ /* 0x000fda0004706670 */
[----:B------:R-:W-:Y:S05]  /*0df0*/  @P0 BRA `(.L_x_33) ;  /* 0x0000000000040947 */ /* 0x000fea0003800000 */
[----:B------:R1:W5:Y:S02]  /*0e00*/  LDG.E.U8.CONSTANT R10, desc[UR6][R8.64+0x1] ;  /* 0x00000106080a7981 */ /* 0x000364000c1e9100 */
.L_x_33:
[----:B------:R-:W-:Y:S05]  /*0e10*/  BSYNC.RECONVERGENT B2 ;  /* 0x0000000000027941 */ /* 0x000fea0003800200 */
.L_x_32:
[----:B-----5:R2:W-:Y:S02]  /*0e20*/  STS [R5+0x84], R10 ;  /* 0x0000840a05007388 */ /* 0x0205e40000000800 */
.L_x_31:
[----:B------:R-:W-:Y:S05]  /*0e30*/  BSYNC.RECONVERGENT B1 ;  /* 0x0000000000017941 */ /* 0x000fea0003800200 */
.L_x_30:
[----:B------:R-:W-:-:S04]  /*0e40*/  ISETP.NE.AND P0, PT, R7, 0xf, PT ;  /* 0x0000000f0700780c */ /* 0x000fc80003f05270 */
[----:B------:R-:W-:-:S13]  /*0e50*/  ISETP.NE.OR P1, PT, R4, RZ, P0 ;  /* 0x000000ff0400720c */ /* 0x000fda0000725670 */
[----:B------:R-:W-:Y:S05]  /*0e60*/  @P1 BRA `(.L_x_34) ;  /* 0x0000000000381947 */ /* 0x000fea0003800000 */
[----:B------:R-:W-:Y:S01]  /*0e70*/  VIADD R7, R3, 0x1 ;  /* 0x0000000103077836 */ /* 0x000fe20000000000 */
[----:B------:R-:W-:Y:S01]  /*0e80*/  BSSY.RECONVERGENT B1, `(.L_x_35) ;  /* 0x000000a000017945 */ /* 0x000fe20003800200 */
[----:B01----:R-:W-:-:S03]  /*0e90*/  IMAD.MOV.U32 R8, RZ, RZ, RZ ;  /* 0x000000ffff087224 */ /* 0x003fc600078e00ff */
[----:B------:R-:W-:-:S04]  /*0ea0*/  ISETP.GE.AND P0, PT, R7, R2, PT ;  /* 0x000000020700720c */ /* 0x000fc80003f06270 */
[----:B------:R-:W-:-:S13]  /*0eb0*/  ISETP.LT.OR P0, PT, R0, 0x1, P0 ;  /* 0x000000010000780c */ /* 0x000fda0000701670 */
[----:B------:R-:W-:Y:S05]  /*0ec0*/  @P0 BRA `(.L_x_36) ;  /* 0x0000000000140947 */ /* 0x000fea0003800000 */
[----:B------:R-:W-:-:S04]  /*0ed0*/  IMAD R8, R7, R2, R0 ;  /* 0x0000000207087224 */ /* 0x000fc800078e0200 */
[----:B------:R-:W-:-:S05]  /*0ee0*/  VIADD R8, R8, 0xffffffff ;  /* 0xffffffff08087836 */ /* 0x000fca0000000000 */
[----:B------:R-:W-:-:S05]  /*0ef0*/  IADD3 R8, P0, PT, R8, UR4, RZ ;  /* 0x0000000408087c10 */ /* 0x000fca000ff1e0ff */
[----:B------:R-:W-:-:S05]  /*0f00*/  IMAD.X R9, RZ, RZ, UR5, P0 ;  /* 0x00000005ff097e24 */ /* 0x000fca00080e06ff */
[----:B------:R0:W5:Y:S03]  /*0f10*/  LDG.E.U8.CONSTANT R8, desc[UR6][R8.64] ;  /* 0x0000000608087981 */ /* 0x000166000c1e9100 */
.L_x_36:
[----:B------:R-:W-:Y:S05]  /*0f20*/  BSYNC.RECONVERGENT B1 ;  /* 0x0000000000017941 */ /* 0x000fea0003800200 */
.L_x_35:
[----:B-----5:R4:W-:Y:S01]  /*0f30*/  STS [R5+0x908], R8 ;  /* 0x0009080805007388 */ /* 0x0209e20000000800 */
[----:B------:R-:W-:Y:S05]  /*0f40*/  BRA `(.L_x_11) ;  /* 0x00000000003c7947 */ /* 0x000fea0003800000 */
.L_x_34:
[----:B------:R-:W-:-:S13]  /*0f50*/  ISETP.NE.OR P0, PT, R4, 0x1f, P0 ;  /* 0x0000001f0400780c */ /* 0x000fda0000705670 */
[----:B------:R-:W-:Y:S05]  /*0f60*/  @P0 BRA `(.L_x_11) ;  /* 0x0000000000340947 */ /* 0x000fea0003800000 */
[----:B01----:R-:W-:Y:S01]  /*0f70*/  VIADD R9, R3, 0x1 ;  /* 0x0000000103097836 */ /* 0x003fe20000000000 */
[----:B------:R-:W-:Y:S01]  /*0f80*/  BSSY.RECONVERGENT B1, `(.L_x_37) ;  /* 0x000000a000017945 */ /* 0x000fe20003800200 */
[----:B------:R-:W-:-:S03]  /*0f90*/  IMAD.MOV.U32 R8, RZ, RZ, RZ ;  /* 0x000000ffff087224 */ /* 0x000fc600078e00ff */
[----:B------:R-:W-:-:S04]  /*0fa0*/  VIADDMNMX R7, R0, 0x1, R9, !PT ;  /* 0x0000000100077846 */ /* 0x000fc80007800109 */
[----:B------:R-:W-:-:S13]  /*0fb0*/  ISETP.GE.AND P0, PT, R7, R2, PT ;  /* 0x000000020700720c */ /* 0x000fda0003f06270 */
[----:B------:R-:W-:Y:S05]  /*0fc0*/  @P0 BRA `(.L_x_38) ;  /* 0x0000000000140947 */ /* 0x000fea0003800000 */
[----:B------:R-:W-:-:S05]  /*0fd0*/  IMAD R9, R9, R2, RZ ;  /* 0x0000000209097224 */ /* 0x000fca00078e02ff */
[----:B------:R-:W-:Y:S02]  /*0fe0*/  SHF.R.S32.HI R4, RZ, 0x1f, R9 ;  /* 0x0000001fff047819 */ /* 0x000fe40000011409 */
[----:B------:R-:W-:-:S04]  /*0ff0*/  IADD3 R8, P0, P1, R9, UR4, R0 ;  /* 0x0000000409087c10 */ /* 0x000fc8000f91e000 */
[----:B------:R-:W-:-:S05]  /*1000*/  IADD3.X R9, PT, PT, R4, UR5, R13, P0, P1 ;  /* 0x0000000504097c10 */ /* 0x000fca00087e240d */
[----:B------:R0:W5:Y:S04]  /*1010*/  LDG.E.U8.CONSTANT R8, desc[UR6][R8.64+0x1] ;  /* 0x0000010608087981 */ /* 0x000168000c1e9100 */
.L_x_38:
[----:B------:R-:W-:Y:S05]  /*1020*/  BSYNC.RECONVERGENT B1 ;  /* 0x0000000000017941 */ /* 0x000fea0003800200 */
.L_x_37:
[----:B-----5:R3:W-:Y:S02]  /*1030*/  STS [R5+0x98c], R8 ;  /* 0x00098c0805007388 */ /* 0x0207e40000000800 */
.L_x_11:
[----:B------:R-:W-:Y:S05]  /*1040*/  BSYNC.RECONVERGENT B0 ;  /* 0x0000000000007941 */ /* 0x000fea0003800200 */
.L_x_3:
[----:B------:R-:W-:Y:S01]  /*1050*/  BAR.SYNC.DEFER_BLOCKING 0x0 ;  /* 0x0000000000007b1d */ /* 0x000fe20000010000 */
[----:B01234-:R-:W-:-:S04]  /*1060*/  VIMNMX R5, PT, PT, R0, R3, !PT ;  /* 0x0000000300057248 */ /* 0x01ffc80007fe0100 */
[----:B------:R-:W-:-:S13]  /*1070*/  ISETP.GE.AND P0, PT, R5, R2, PT ;  /* 0x000000020500720c */ /* 0x000fda0003f06270 */
[----:B------:R-:W-:Y:S05]  /*1080*/  @P0 EXIT ;  /* 0x000000000000094d */ /* 0x000fea0003800000 */
[----:B------:R-:W-:Y:S01]  /*1090*/  LDS R4, [R6] ;  /* 0x0000000006047984 */ /* 0x000fe20000000800 */
[----:B------:R-:W0:Y:S01]  /*10a0*/  LDCU.64 UR4, c[0x0][0x388] ;  /* 0x00007100ff0477ac */ /* 0x000e220008000a00 */
[----:B------:R-:W-:Y:S02]  /*10b0*/  IMAD R3, R3, R2, R0 ;  /* 0x0000000203037224 */ /* 0x000fe400078e0200 */
[----:B------:R-:W-:Y:S04]  /*10c0*/  LDS R5, [R6+0x4] ;  /* 0x0000040006057984 */ /* 0x000fe80000000800 */
[----:B------:R-:W1:Y:S04]  /*10d0*/  LDS R7, [R6+0x8] ;  /* 0x0000080006077984 */ /* 0x000e680000000800 */
[----:B------:R-:W-:Y:S04]  /*10e0*/  LDS R9, [R6+0x88] ;  /* 0x0000880006097984 */ /* 0x000fe80000000800 */
[----:B------:R-:W2:Y:S01]  /*10f0*/  LDS R8, [R6+0x90] ;  /* 0x0000900006087984 */ /* 0x000ea20000000800 */
[----:B0-----:R-:W-:-:S03]  /*1100*/  IADD3 R2, P2, PT, R3, UR4, RZ ;  /* 0x0000000403027c10 */ /* 0x001fc6000ff5e0ff */
[----:B------:R-:W-:Y:S01]  /*1110*/  LDS R11, [R6+0x110] ;  /* 0x00011000060b7984 */ /* 0x000fe20000000800 */
[----:B------:R-:W-:-:S03]  /*1120*/  LEA.HI.X.SX32 R3, R3, UR5, 0x1, P2 ;  /* 0x0000000503037c11 */ /* 0x000fc600090f0eff */
[----:B------:R-:W0:Y:S04]  /*1130*/  LDS R10, [R6+0x114] ;  /* 0x00011400060a7984 */ /* 0x000e280000000800 */
[----:B------:R-:W3:Y:S04]  /*1140*/  LDS R13, [R6+0x118] ;  /* 0x00011800060d7984 */ /* 0x000ee80000000800 */
[----:B------:R-:W4:Y:S01]  /*1150*/  LDS R12, [R6+0x8c] ;  /* 0x00008c00060c7984 */ /* 0x000f220000000800 */
[----:B-1----:R-:W-:-:S04]  /*1160*/  IADD3 R4, PT, PT, R7, R5, R4 ;  /* 0x0000000507047210 */ /* 0x002fc80007ffe004 */
[----:B--2---:R-:W-:-:S04]  /*1170*/  IADD3 R4, PT, PT, R8, R4, R9 ;  /* 0x0000000408047210 */ /* 0x004fc80007ffe009 */
[----:B0-----:R-:W-:-:S05]  /*1180*/  IADD3 R4, PT, PT, R10, R4, R11 ;  /* 0x000000040a047210 */ /* 0x001fca0007ffe00b */
[----:B---3--:R-:W-:Y:S01]  /*1190*/  IMAD.IADD R4, R4, 0x1, R13 ;  /* 0x0000000104047824 */ /* 0x008fe200078e020d */
[----:B----4-:R-:W-:-:S04]  /*11a0*/  LOP3.LUT R12, R12, 0x1, RZ, 0xc0, !PT ;  /* 0x000000010c0c7812 */ /* 0x010fc800078ec0ff */
[C---:B------:R-:W-:Y:S02]  /*11b0*/  ISETP.NE.AND P0, PT, R4.reuse, 0x3, PT ;  /* 0x000000030400780c */ /* 0x040fe40003f05270 */
[----:B------:R-:W-:Y:S02]  /*11c0*/  ISETP.NE.AND P1, PT, R4, 0x2, PT ;  /* 0x000000020400780c */ /* 0x000fe40003f25270 */
[----:B------:R-:W-:Y:S02]  /*11d0*/  SEL R0, RZ, 0x1, P0 ;  /* 0x00000001ff007807 */ /* 0x000fe40000000000 */
[----:B------:R-:W-:-:S04]  /*11e0*/  SEL R5, R12, RZ, !P1 ;  /* 0x000000ff0c057207 */ /* 0x000fc80004800000 */
[----:B------:R-:W-:-:S05]  /*11f0*/  LOP3.LUT R5, R5, R0, RZ, 0xfc, !PT ;  /* 0x0000000005057212 */ /* 0x000fca00078efcff */
[----:B------:R-:W-:Y:S01]  /*1200*/  STG.E.U8 desc[UR6][R2.64], R5 ;  /* 0x0000000502007986 */ /* 0x000fe2000c101106 */
[----:B------:R-:W-:Y:S05]  /*1210*/  EXIT ;  /* 0x000000000000794d */ /* 0x000fea0003800000 */
.L_x_39:
[----:B------:R-:W-:-:S00]  /*1220*/  BRA `(.L_x_39) ;  /* 0xfffffffc00fc7947 */ /* 0x000fc0000383ffff */
[----:B------:R-:W-:-:S00]  /*1230*/  NOP ;  /* 0x0000000000007918 */ /* 0x000fc00000000000 */
        /* <DEDUP_REMOVED lines=12> */
.L_x_40:


//--------------------- .nv.shared._Z15gol_step_kernelILi32ELi16EEvPKhPhi --------------------------
	.section	.nv.shared._Z15gol_step_kernelILi32ELi16EEvPKhPhi,"aw",@nobits
	.sectionflags	@""
	.align	4
.nv.shared._Z15gol_step_kernelILi32ELi16EEvPKhPhi:
	.zero		3472


//--------------------- .nv.shared.reserved.0     --------------------------
	.section	.nv.shared.reserved.0,"aw",@nobits
	.weak		__nv_reservedSMEM_offset_0_alias
	.size		__nv_reservedSMEM_offset_0_alias, 0, 64
	.other		__nv_reservedSMEM_offset_0_alias,@"STO_CUDA_RESERVED_SHARED STV_DEFAULT"
__nv_reservedSMEM_offset_0_alias:
	.zero		0
	.zero		64


//--------------------- .nv.constant0._Z15gol_step_kernelILi32ELi16EEvPKhPhi --------------------------
	.section	.nv.constant0._Z15gol_step_kernelILi32ELi16EEvPKhPhi,"a",@progbits
	.sectionflags	@""
	.align	4
.nv.constant0._Z15gol_step_kernelILi32ELi16EEvPKhPhi:
	.zero		916


//--------------------- SYMBOLS --------------------------

	.type		.nv.reservedSmem.offset0,@object
	.size		.nv.reservedSmem.offset0,0x4
	.type		.nv.reservedSmem.cap,@object
	.size		.nv.reservedSmem.cap,0x4
